//
// Generated by NVIDIA NVVM Compiler
//
// Compiler Build ID: CL-36424714
// Cuda compilation tools, release 13.0, V13.0.88
// Based on NVVM 20.0.0
//

.version 9.0
.target sm_100
.address_size 64

	// .globl	_Z13ReLU2d_kerneliiPfS_

.visible .entry _Z13ReLU2d_kerneliiPfS_(
	.param .u32 _Z13ReLU2d_kerneliiPfS__param_0,
	.param .u32 _Z13ReLU2d_kerneliiPfS__param_1,
	.param .u64 .ptr .align 1 _Z13ReLU2d_kerneliiPfS__param_2,
	.param .u64 .ptr .align 1 _Z13ReLU2d_kerneliiPfS__param_3
)
{
	.reg .pred 	%p<4>;
	.reg .b32 	%r<12>;
	.reg .b32 	%f<3>;
	.reg .b64 	%rd<8>;

	ld.param.u32 	%r4, [_Z13ReLU2d_kerneliiPfS__param_0];
	ld.param.u32 	%r3, [_Z13ReLU2d_kerneliiPfS__param_1];
	ld.param.u64 	%rd1, [_Z13ReLU2d_kerneliiPfS__param_2];
	ld.param.u64 	%rd2, [_Z13ReLU2d_kerneliiPfS__param_3];
	mov.u32 	%r5, %ctaid.y;
	mov.u32 	%r6, %ntid.y;
	mov.u32 	%r7, %tid.y;
	mad.lo.s32 	%r1, %r5, %r6, %r7;
	mov.u32 	%r8, %ctaid.x;
	mov.u32 	%r9, %ntid.x;
	mov.u32 	%r10, %tid.x;
	mad.lo.s32 	%r2, %r8, %r9, %r10;
	setp.ge.s32 	%p1, %r1, %r4;
	setp.ge.s32 	%p2, %r2, %r3;
	or.pred  	%p3, %p1, %p2;
	@%p3 bra 	$L__BB0_2;
	cvta.to.global.u64 	%rd3, %rd1;
	cvta.to.global.u64 	%rd4, %rd2;
	mad.lo.s32 	%r11, %r3, %r1, %r2;
	mul.wide.s32 	%rd5, %r11, 4;
	add.s64 	%rd6, %rd3, %rd5;
	ld.global.f32 	%f1, [%rd6];
	max.f32 	%f2, %f1, 0f00000000;
	add.s64 	%rd7, %rd4, %rd5;
	st.global.f32 	[%rd7], %f2;
$L__BB0_2:
	ret;

}


// ===== COMPILED SASS (sm_100) =====

	.target	sm_100

	.elftype	@"ET_EXEC"


//--------------------- .note.nv.tkinfo           --------------------------
	.section	.note.nv.tkinfo,"",@"SHT_NOTE"
	.sectionflags	@"SHF_NOTE_NV_TKINFO"
	.tkinfo
        /*0018*/ 	.word	0x00000002
        /*0030*/ 	.string	""
        /*0030*/ 	.string	"ptxas"
        /*0030*/ 	.string	"Cuda compilation tools, release 13.0, V13.0.88"
        /*0030*/ 	.string	"Build cuda_13.0.r13.0/compiler.36424714_0"
        /*0030*/ 	.string	"-arch sm_100 -m 64 "



//--------------------- .note.nv.cuinfo           --------------------------
	.section	.note.nv.cuinfo,"",@"SHT_NOTE"
	.sectionflags	@"SHF_NOTE_NV_CUINFO"
        /*0018*/ 	.short	0x0002
        /*001a*/ 	.short	0x0064
        /*001c*/ 	.short	0x0082
	.zero		2


//--------------------- .nv.info                  --------------------------
	.section	.nv.info,"",@"SHT_CUDA_INFO"
	.align	4


	//----- nvinfo : EIATTR_REGCOUNT
	.align		4
        /*0000*/ 	.byte	0x04, 0x2f
        /*0002*/ 	.short	(.L_1 - .L_0)
	.align		4
.L_0:
        /*0004*/ 	.word	index@(_Z13ReLU2d_kerneliiPfS_)
        /*0008*/ 	.word	0x0000000a


	//----- nvinfo : EIATTR_FRAME_SIZE
	.align		4
.L_1:
        /*000c*/ 	.byte	0x04, 0x11
        /*000e*/ 	.short	(.L_3 - .L_2)
	.align		4
.L_2:
        /*0010*/ 	.word	index@(_Z13ReLU2d_kerneliiPfS_)
        /*0014*/ 	.word	0x00000000


	//----- nvinfo : EIATTR_MIN_STACK_SIZE
	.align		4
.L_3:
        /*0018*/ 	.byte	0x04, 0x12
        /*001a*/ 	.short	(.L_5 - .L_4)
	.align		4
.L_4:
        /*001c*/ 	.word	index@(_Z13ReLU2d_kerneliiPfS_)
        /*0020*/ 	.word	0x00000000
.L_5:


//--------------------- .nv.compat                --------------------------
	.section	.nv.compat,"",@"SHT_CUDA_COMPAT_INFO"
	.align	4
        /*0000*/ 	.byte	0x02, 0x09, 0x00, 0x00, 0x02, 0x02, 0x01, 0x00, 0x02, 0x05, 0x05, 0x00, 0x03, 0x07, 0x01, 0x01
        /*0010*/ 	.byte	0x02, 0x03, 0x00, 0x00, 0x02, 0x06, 0x01, 0x00, 0x04, 0x0b, 0x08, 0x00, 0x09, 0x00, 0x00, 0x00
        /*0020*/ 	.byte	0x00, 0x00, 0x00, 0x00


//--------------------- .nv.info._Z13ReLU2d_kerneliiPfS_ --------------------------
	.section	.nv.info._Z13ReLU2d_kerneliiPfS_,"",@"SHT_CUDA_INFO"
	.sectionflags	@""
	.align	4


	//----- nvinfo : EIATTR_CUDA_API_VERSION
	.align		4
        /*0000*/ 	.byte	0x04, 0x37
        /*0002*/ 	.short	(.L_7 - .L_6)
.L_6:
        /*0004*/ 	.word	0x00000082


	//----- nvinfo : EIATTR_KPARAM_INFO
	.align		4
.L_7:
        /*0008*/ 	.byte	0x04, 0x17
        /*000a*/ 	.short	(.L_9 - .L_8)
.L_8:
        /*000c*/ 	.word	0x00000000
        /*0010*/ 	.short	0x0003
        /*0012*/ 	.short	0x0010
        /*0014*/ 	.byte	0x00, 0xf5, 0x21, 0x00


	//----- nvinfo : EIATTR_KPARAM_INFO
	.align		4
.L_9:
        /*0018*/ 	.byte	0x04, 0x17
        /*001a*/ 	.short	(.L_11 - .L_10)
.L_10:
        /*001c*/ 	.word	0x00000000
        /*0020*/ 	.short	0x0002
        /*0022*/ 	.short	0x0008
        /*0024*/ 	.byte	0x00, 0xf5, 0x21, 0x00


	//----- nvinfo : EIATTR_KPARAM_INFO
	.align		4
.L_11:
        /*0028*/ 	.byte	0x04, 0x17
        /*002a*/ 	.short	(.L_13 - .L_12)
.L_12:
        /*002c*/ 	.word	0x00000000
        /*0030*/ 	.short	0x0001
        /*0032*/ 	.short	0x0004
        /*0034*/ 	.byte	0x00, 0xf0, 0x11, 0x00


	//----- nvinfo : EIATTR_KPARAM_INFO
	.align		4
.L_13:
        /*0038*/ 	.byte	0x04, 0x17
        /*003a*/ 	.short	(.L_15 - .L_14)
.L_14:
        /*003c*/ 	.word	0x00000000
        /*0040*/ 	.short	0x0000
        /*0042*/ 	.short	0x0000
        /*0044*/ 	.byte	0x00, 0xf0, 0x11, 0x00


	//----- nvinfo : EIATTR_SPARSE_MMA_MASK
	.align		4
.L_15:
        /*0048*/ 	.byte	0x03, 0x50
        /*004a*/ 	.short	0x0000


	//----- nvinfo : EIATTR_MAXREG_COUNT
	.align		4
        /*004c*/ 	.byte	0x03, 0x1b
        /*004e*/ 	.short	0x00ff


	//----- nvinfo : EIATTR_MERCURY_ISA_VERSION
	.align		4
        /*0050*/ 	.byte	0x03, 0x5f
        /*0052*/ 	.short	0x0101


	//----- nvinfo : EIATTR_VRC_CTA_INIT_COUNT
	.align		4
        /*0054*/ 	.byte	0x02, 0x4a
	.zero		1
	.zero		1


	//----- nvinfo : EIATTR_EXIT_INSTR_OFFSETS
	.align		4
        /*0058*/ 	.byte	0x04, 0x1c
        /*005a*/ 	.short	(.L_17 - .L_16)


	//   ....[0]....
.L_16:
        /*005c*/ 	.word	0x000000c0


	//   ....[1]....
        /*0060*/ 	.word	0x00000160


	//----- nvinfo : EIATTR_CBANK_PARAM_SIZE
	.align		4
.L_17:
        /*0064*/ 	.byte	0x03, 0x19
        /*0066*/ 	.short	0x0018


	//----- nvinfo : EIATTR_PARAM_CBANK
	.align		4
        /*0068*/ 	.byte	0x04, 0x0a
        /*006a*/ 	.short	(.L_19 - .L_18)
	.align		4
.L_18:
        /*006c*/ 	.word	index@(.nv.constant0._Z13ReLU2d_kerneliiPfS_)
        /*0070*/ 	.short	0x0380
        /*0072*/ 	.short	0x0018


	//----- nvinfo : EIATTR_SW_WAR
	.align		4
.L_19:
        /*0074*/ 	.byte	0x04, 0x36
        /*0076*/ 	.short	(.L_21 - .L_20)
.L_20:
        /*0078*/ 	.word	0x00000008
.L_21:


//--------------------- .nv.callgraph             --------------------------
	.section	.nv.callgraph,"",@"SHT_CUDA_CALLGRAPH"
	.align	4
	.sectionentsize	8
	.align		4
        /*0000*/ 	.word	0x00000000
	.align		4
        /*0004*/ 	.word	0xffffffff
	.align		4
        /*0008*/ 	.word	0x00000000
	.align		4
        /*000c*/ 	.word	0xfffffffe
	.align		4
        /*0010*/ 	.word	0x00000000
	.align		4
        /*0014*/ 	.word	0xfffffffd
	.align		4
        /*0018*/ 	.word	0x00000000
	.align		4
        /*001c*/ 	.word	0xfffffffc


//--------------------- .text._Z13ReLU2d_kerneliiPfS_ --------------------------
	.section	.text._Z13ReLU2d_kerneliiPfS_,"ax",@progbits
	.align	128
        .global         _Z13ReLU2d_kerneliiPfS_
        .type           _Z13ReLU2d_kerneliiPfS_,@function
        .size           _Z13ReLU2d_kerneliiPfS_,(.L_x_1 - _Z13ReLU2d_kerneliiPfS_)
        .other          _Z13ReLU2d_kerneliiPfS_,@"STO_CUDA_ENTRY STV_DEFAULT"
_Z13ReLU2d_kerneliiPfS_:
.text._Z13ReLU2d_kerneliiPfS_:
[----:B------:R-:W-:Y:S01]  /*0000*/  LDC R1, c[0x0][0x37c] ;  /* 0x0000df00ff017b82 */ /* 0x000fe20000000800 */
[----:B------:R-:W0:Y:S07]  /*0010*/  S2R R2, SR_TID.X ;  /* 0x0000000000027919 */ /* 0x000e2e0000002100 */
[----:B------:R-:W1:Y:S01]  /*0020*/  LDC R0, c[0x0][0x364] ;  /* 0x0000d900ff007b82 */ /* 0x000e620000000800 */
[----:B------:R-:W2:Y:S01]  /*0030*/  LDCU.64 UR6, c[0x0][0x380] ;  /* 0x00007000ff0677ac */ /* 0x000ea20008000a00 */
[----:B------:R-:W1:Y:S06]  /*0040*/  S2R R3, SR_TID.Y ;  /* 0x0000000000037919 */ /* 0x000e6c0000002200 */
[----:B------:R-:W0:Y:S08]  /*0050*/  S2UR UR5, SR_CTAID.X ;  /* 0x00000000000579c3 */ /* 0x000e300000002500 */
[----:B------:R-:W0:Y:S08]  /*0060*/  LDC R5, c[0x0][0x360] ;  /* 0x0000d800ff057b82 */ /* 0x000e300000000800 */
[----:B------:R-:W1:Y:S01]  /*0070*/  S2UR UR4, SR_CTAID.Y ;  /* 0x00000000000479c3 */ /* 0x000e620000002600 */
[----:B0-----:R-:W-:-:S05]  /*0080*/  IMAD R5, R5, UR5, R2 ;  /* 0x0000000505057c24 */ /* 0x001fca000f8e0202 */
[----:B--2---:R-:W-:Y:S01]  /*0090*/  ISETP.GE.AND P0, PT, R5, UR7, PT ;  /* 0x0000000705007c0c */ /* 0x004fe2000bf06270 */
[----:B-1----:R-:W-:-:S05]  /*00a0*/  IMAD R0, R0, UR4, R3 ;  /* 0x0000000400007c24 */ /* 0x002fca000f8e0203 */
[----:B------:R-:W-:-:S13]  /*00b0*/  ISETP.GE.OR P0, PT, R0, UR6, P0 ;  /* 0x0000000600007c0c */ /* 0x000fda0008706670 */
[----:B------:R-:W-:Y:S05]  /*00c0*/  @P0 EXIT ;  /* 0x000000000000094d */ /* 0x000fea0003800000 */
[----:B------:R-:W0:Y:S01]  /*00d0*/  LDC.64 R2, c[0x0][0x388] ;  /* 0x0000e200ff027b82 */ /* 0x000e220000000a00 */
[----:B------:R-:W1:Y:S01]  /*00e0*/  LDCU.64 UR4, c[0x0][0x358] ;  /* 0x00006b00ff0477ac */ /* 0x000e620008000a00 */
[----:B------:R-:W-:-:S06]  /*00f0*/  IMAD R7, R0, UR7, R5 ;  /* 0x0000000700077c24 */ /* 0x000fcc000f8e0205 */
[----:B------:R-:W2:Y:S01]  /*0100*/  LDC.64 R4, c[0x0][0x390] ;  /* 0x0000e400ff047b82 */ /* 0x000ea20000000a00 */
[----:B0-----:R-:W-:-:S06]  /*0110*/  IMAD.WIDE R2, R7, 0x4, R2 ;  /* 0x0000000407027825 */ /* 0x001fcc00078e0202 */
[----:B-1----:R-:W3:Y:S01]  /*0120*/  LDG.E R2, desc[UR4][R2.64] ;  /* 0x0000000402027981 */ /* 0x002ee2000c1e1900 */
[----:B--2---:R-:W-:Y:S01]  /*0130*/  IMAD.WIDE R4, R7, 0x4, R4 ;  /* 0x0000000407047825 */ /* 0x004fe200078e0204 */
[----:B---3--:R-:W-:-:S05]  /*0140*/  FMNMX R7, RZ, R2, !PT ;  /* 0x00000002ff077209 */ /* 0x008fca0007800000 */
[----:B------:R-:W-:Y:S01]  /*0150*/  STG.E desc[UR4][R4.64], R7 ;  /* 0x0000000704007986 */ /* 0x000fe2000c101904 */
[----:B------:R-:W-:Y:S05]  /*0160*/  EXIT ;  /* 0x000000000000794d */ /* 0x000fea0003800000 */
.L_x_0:
[----:B------:R-:W-:-:S00]  /*0170*/  BRA `(.L_x_0) ;  /* 0xfffffffc00fc7947 */ /* 0x000fc0000383ffff */
[----:B------:R-:W-:-:S00]  /*0180*/  NOP ;  /* 0x0000000000007918 */ /* 0x000fc00000000000 */
[----:B------:R-:W-:-:S00]  /*0190*/  NOP ;  /* 0x0000000000007918 */ /* 0x000fc00000000000 */
[----:B------:R-:W-:-:S00]  /*01a0*/  NOP ;  /* 0x0000000000007918 */ /* 0x000fc00000000000 */
[----:B------:R-:W-:-:S00]  /*01b0*/  NOP ;  /* 0x0000000000007918 */ /* 0x000fc00000000000 */
[----:B------:R-:W-:-:S00]  /*01c0*/  NOP ;  /* 0x0000000000007918 */ /* 0x000fc00000000000 */
[----:B------:R-:W-:-:S00]  /*01d0*/  NOP ;  /* 0x0000000000007918 */ /* 0x000fc00000000000 */
[----:B------:R-:W-:-:S00]  /*01e0*/  NOP ;  /* 0x0000000000007918 */ /* 0x000fc00000000000 */
[----:B------:R-:W-:-:S00]  /*01f0*/  NOP ;  /* 0x0000000000007918 */ /* 0x000fc00000000000 */
.L_x_1:


//--------------------- .nv.shared.reserved.0     --------------------------
	.section	.nv.shared.reserved.0,"aw",@nobits
	.weak		__nv_reservedSMEM_offset_0_alias
	.size		__nv_reservedSMEM_offset_0_alias, 0, 64
	.other		__nv_reservedSMEM_offset_0_alias,@"STO_CUDA_RESERVED_SHARED STV_DEFAULT"
__nv_reservedSMEM_offset_0_alias:
	.zero		0
	.zero		64


//--------------------- .nv.constant0._Z13ReLU2d_kerneliiPfS_ --------------------------
	.section	.nv.constant0._Z13ReLU2d_kerneliiPfS_,"a",@progbits
	.sectionflags	@""
	.align	4
.nv.constant0._Z13ReLU2d_kerneliiPfS_:
	.zero		920


//--------------------- SYMBOLS --------------------------

	.type		.nv.reservedSmem.offset0,@object
	.size		.nv.reservedSmem.offset0,0x4
